	.headerflags	@"EF_CUDA_TEXMODE_UNIFIED EF_CUDA_64BIT_ADDRESS EF_CUDA_ACCELERATORS EF_CUDA_SM90 EF_CUDA_VIRTUAL_SM(EF_CUDA_SM90)"
	.elftype	@"ET_EXEC"


//--------------------- .nv.info                  --------------------------
	.section	.nv.info,"",@"SHT_CUDA_INFO"
	.align	4


	//----- nvinfo : EIATTR_REGCOUNT
	.align		4
        /*0000*/ 	.byte	0x04, 0x2f
        /*0002*/ 	.short	(.L_3 - .L_2)
	.align		4
.L_2:
        /*0004*/ 	.word	index@(triton_per_fused__native_batch_norm_legit_no_training_add_convolution_mean_relu_threshold_backward_7)
        /*0008*/ 	.word	0x0000001e


	//----- nvinfo : EIATTR_MIN_STACK_SIZE
	.align		4
.L_3:
        /*000c*/ 	.byte	0x04, 0x12
        /*000e*/ 	.short	(.L_5 - .L_4)
	.align		4
.L_4:
        /*0010*/ 	.word	index@(triton_per_fused__native_batch_norm_legit_no_training_add_convolution_mean_relu_threshold_backward_7)
        /*0014*/ 	.word	0x00000000


	//----- nvinfo : EIATTR_FRAME_SIZE
	.align		4
.L_5:
        /*0018*/ 	.byte	0x04, 0x11
        /*001a*/ 	.short	(.L_7 - .L_6)
	.align		4
.L_6:
        /*001c*/ 	.word	index@(triton_per_fused__native_batch_norm_legit_no_training_add_convolution_mean_relu_threshold_backward_7)
        /*0020*/ 	.word	0x00000000


	//----- nvinfo : EIATTR_MIN_STACK_SIZE
	.align		4
.L_7:
        /*0024*/ 	.byte	0x04, 0x12
        /*0026*/ 	.short	(.L_9 - .L_8)
	.align		4
.L_8:
        /*0028*/ 	.word	index@(triton_per_fused__native_batch_norm_legit_no_training_add_convolution_mean_relu_threshold_backward_7)
        /*002c*/ 	.word	0x00000000
.L_9:


//--------------------- .nv.info.triton_per_fused__native_batch_norm_legit_no_training_add_convolution_mean_relu_threshold_backward_7 --------------------------
	.section	.nv.info.triton_per_fused__native_batch_norm_legit_no_training_add_convolution_mean_relu_threshold_backward_7,"",@"SHT_CUDA_INFO"
	.sectionflags	@""
	.align	4


	//----- nvinfo : EIATTR_CUDA_API_VERSION
	.align		4
        /*0000*/ 	.byte	0x04, 0x37
        /*0002*/ 	.short	(.L_11 - .L_10)
.L_10:
        /*0004*/ 	.word	0x0000007c


	//----- nvinfo : EIATTR_KPARAM_INFO
	.align		4
.L_11:
        /*0008*/ 	.byte	0x04, 0x17
        /*000a*/ 	.short	(.L_13 - .L_12)
.L_12:
        /*000c*/ 	.word	0x00000000
        /*0010*/ 	.short	0x000a
        /*0012*/ 	.short	0x004c
        /*0014*/ 	.byte	0x00, 0xf0, 0x11, 0x00


	//----- nvinfo : EIATTR_KPARAM_INFO
	.align		4
.L_13:
        /*0018*/ 	.byte	0x04, 0x17
        /*001a*/ 	.short	(.L_15 - .L_14)
.L_14:
        /*001c*/ 	.word	0x00000000
        /*0020*/ 	.short	0x0009
        /*0022*/ 	.short	0x0048
        /*0024*/ 	.byte	0x00, 0xf0, 0x11, 0x00


	//----- nvinfo : EIATTR_KPARAM_INFO
	.align		4
.L_15:
        /*0028*/ 	.byte	0x04, 0x17
        /*002a*/ 	.short	(.L_17 - .L_16)
.L_16:
        /*002c*/ 	.word	0x00000000
        /*0030*/ 	.short	0x0008
        /*0032*/ 	.short	0x0040
        /*0034*/ 	.byte	0x00, 0xf4, 0x21, 0x00


	//----- nvinfo : EIATTR_KPARAM_INFO
	.align		4
.L_17:
        /*0038*/ 	.byte	0x04, 0x17
        /*003a*/ 	.short	(.L_19 - .L_18)
.L_18:
        /*003c*/ 	.word	0x00000000
        /*0040*/ 	.short	0x0007
        /*0042*/ 	.short	0x0038
        /*0044*/ 	.byte	0x00, 0xf4, 0x21, 0x00


	//----- nvinfo : EIATTR_KPARAM_INFO
	.align		4
.L_19:
        /*0048*/ 	.byte	0x04, 0x17
        /*004a*/ 	.short	(.L_21 - .L_20)
.L_20:
        /*004c*/ 	.word	0x00000000
        /*0050*/ 	.short	0x0006
        /*0052*/ 	.short	0x0030
        /*0054*/ 	.byte	0x00, 0xf4, 0x21, 0x00


	//----- nvinfo : EIATTR_KPARAM_INFO
	.align		4
.L_21:
        /*0058*/ 	.byte	0x04, 0x17
        /*005a*/ 	.short	(.L_23 - .L_22)
.L_22:
        /*005c*/ 	.word	0x00000000
        /*0060*/ 	.short	0x0005
        /*0062*/ 	.short	0x0028
        /*0064*/ 	.byte	0x00, 0xf4, 0x21, 0x00


	//----- nvinfo : EIATTR_KPARAM_INFO
	.align		4
.L_23:
        /*0068*/ 	.byte	0x04, 0x17
        /*006a*/ 	.short	(.L_25 - .L_24)
.L_24:
        /*006c*/ 	.word	0x00000000
        /*0070*/ 	.short	0x0004
        /*0072*/ 	.short	0x0020
        /*0074*/ 	.byte	0x00, 0xf4, 0x21, 0x00


	//----- nvinfo : EIATTR_KPARAM_INFO
	.align		4
.L_25:
        /*0078*/ 	.byte	0x04, 0x17
        /*007a*/ 	.short	(.L_27 - .L_26)
.L_26:
        /*007c*/ 	.word	0x00000000
        /*0080*/ 	.short	0x0003
        /*0082*/ 	.short	0x0018
        /*0084*/ 	.byte	0x00, 0xf4, 0x21, 0x00


	//----- nvinfo : EIATTR_KPARAM_INFO
	.align		4
.L_27:
        /*0088*/ 	.byte	0x04, 0x17
        /*008a*/ 	.short	(.L_29 - .L_28)
.L_28:
        /*008c*/ 	.word	0x00000000
        /*0090*/ 	.short	0x0002
        /*0092*/ 	.short	0x0010
        /*0094*/ 	.byte	0x00, 0xf4, 0x21, 0x00


	//----- nvinfo : EIATTR_KPARAM_INFO
	.align		4
.L_29:
        /*0098*/ 	.byte	0x04, 0x17
        /*009a*/ 	.short	(.L_31 - .L_30)
.L_30:
        /*009c*/ 	.word	0x00000000
        /*00a0*/ 	.short	0x0001
        /*00a2*/ 	.short	0x0008
        /*00a4*/ 	.byte	0x00, 0xf4, 0x21, 0x00


	//----- nvinfo : EIATTR_KPARAM_INFO
	.align		4
.L_31:
        /*00a8*/ 	.byte	0x04, 0x17
        /*00aa*/ 	.short	(.L_33 - .L_32)
.L_32:
        /*00ac*/ 	.word	0x00000000
        /*00b0*/ 	.short	0x0000
        /*00b2*/ 	.short	0x0000
        /*00b4*/ 	.byte	0x00, 0xf4, 0x21, 0x00


	//----- nvinfo : EIATTR_SPARSE_MMA_MASK
	.align		4
.L_33:
        /*00b8*/ 	.byte	0x03, 0x50
        /*00ba*/ 	.short	0x0000


	//----- nvinfo : EIATTR_MAXREG_COUNT
	.align		4
        /*00bc*/ 	.byte	0x03, 0x1b
        /*00be*/ 	.short	0x00ff


	//----- nvinfo : EIATTR_COOP_GROUP_MASK_REGIDS
	.align		4
        /*00c0*/ 	.byte	0x04, 0x29
        /*00c2*/ 	.short	(.L_35 - .L_34)


	//   ....[0]....
.L_34:
        /*00c4*/ 	.word	0xffffffff


	//   ....[1]....
        /*00c8*/ 	.word	0xffffffff


	//   ....[2]....
        /*00cc*/ 	.word	0xffffffff


	//   ....[3]....
        /*00d0*/ 	.word	0xffffffff


	//   ....[4]....
        /*00d4*/ 	.word	0xffffffff


	//   ....[5]....
        /*00d8*/ 	.word	0xffffffff


	//----- nvinfo : EIATTR_COOP_GROUP_INSTR_OFFSETS
	.align		4
.L_35:
        /*00dc*/ 	.byte	0x04, 0x28
        /*00de*/ 	.short	(.L_37 - .L_36)


	//   ....[0]....
.L_36:
        /*00e0*/ 	.word	0x000004d0


	//   ....[1]....
        /*00e4*/ 	.word	0x000004f0


	//   ....[2]....
        /*00e8*/ 	.word	0x00000510


	//   ....[3]....
        /*00ec*/ 	.word	0x00000530


	//   ....[4]....
        /*00f0*/ 	.word	0x00000560


	//   ....[5]....
        /*00f4*/ 	.word	0x00000610


	//----- nvinfo : EIATTR_EXIT_INSTR_OFFSETS
	.align		4
.L_37:
        /*00f8*/ 	.byte	0x04, 0x1c
        /*00fa*/ 	.short	(.L_39 - .L_38)


	//   ....[0]....
.L_38:
        /*00fc*/ 	.word	0x000007b0


	//   ....[1]....
        /*0100*/ 	.word	0x000007e0


	//----- nvinfo : EIATTR_REQNTID
	.align		4
.L_39:
        /*0104*/ 	.byte	0x04, 0x10
        /*0106*/ 	.short	(.L_41 - .L_40)
.L_40:
        /*0108*/ 	.word	0x00000040
        /*010c*/ 	.word	0x00000001
        /*0110*/ 	.word	0x00000001


	//----- nvinfo : EIATTR_CBANK_PARAM_SIZE
	.align		4
.L_41:
        /*0114*/ 	.byte	0x03, 0x19
        /*0116*/ 	.short	0x0050


	//----- nvinfo : EIATTR_PARAM_CBANK
	.align		4
        /*0118*/ 	.byte	0x04, 0x0a
        /*011a*/ 	.short	(.L_43 - .L_42)
	.align		4
.L_42:
        /*011c*/ 	.word	index@(.nv.constant0.triton_per_fused__native_batch_norm_legit_no_training_add_convolution_mean_relu_threshold_backward_7)
        /*0120*/ 	.short	0x0210
        /*0122*/ 	.short	0x0050


	//----- nvinfo : EIATTR_SW_WAR
	.align		4
.L_43:
        /*0124*/ 	.byte	0x04, 0x36
        /*0126*/ 	.short	(.L_45 - .L_44)
.L_44:
        /*0128*/ 	.word	0x00000008
.L_45:


//--------------------- .nv.callgraph             --------------------------
	.section	.nv.callgraph,"",@"SHT_CUDA_CALLGRAPH"
	.align	4
	.sectionentsize	8
	.align		4
        /*0000*/ 	.word	0x00000000
	.align		4
        /*0004*/ 	.word	0xffffffff
	.align		4
        /*0008*/ 	.word	0x00000000
	.align		4
        /*000c*/ 	.word	0xfffffffe
	.align		4
        /*0010*/ 	.word	0x00000000
	.align		4
        /*0014*/ 	.word	0xfffffffd
	.align		4
        /*0018*/ 	.word	0x00000000
	.align		4
        /*001c*/ 	.word	0xfffffffc


//--------------------- .nv.constant4             --------------------------
	.section	.nv.constant4,"a",@progbits
	.align	8
	.align		8
.nv.constant4:
        /*0000*/ 	.dword	_$_str
	.align		8
        /*0008*/ 	.dword	_$_str_$_2


//--------------------- .text.triton_per_fused__native_batch_norm_legit_no_training_add_convolution_mean_relu_threshold_backward_7 --------------------------
	.section	.text.triton_per_fused__native_batch_norm_legit_no_training_add_convolution_mean_relu_threshold_backward_7,"ax",@progbits
	.sectionflags	@"SHF_BARRIERS=1"
	.align	128
        .global         triton_per_fused__native_batch_norm_legit_no_training_add_convolution_mean_relu_threshold_backward_7
        .type           triton_per_fused__native_batch_norm_legit_no_training_add_convolution_mean_relu_threshold_backward_7,@function
        .size           triton_per_fused__native_batch_norm_legit_no_training_add_convolution_mean_relu_threshold_backward_7,(.L_x_1 - triton_per_fused__native_batch_norm_legit_no_training_add_convolution_mean_relu_threshold_backward_7)
        .other          triton_per_fused__native_batch_norm_legit_no_training_add_convolution_mean_relu_threshold_backward_7,@"STO_CUDA_ENTRY STV_DEFAULT"
triton_per_fused__native_batch_norm_legit_no_training_add_convolution_mean_relu_threshold_backward_7:
.text.triton_per_fused__native_batch_norm_legit_no_training_add_convolution_mean_relu_threshold_backward_7:
[----:B------:R-:W0:Y:S01]  /*0000*/  LDC R1, c[0x0][0x28] ;  /* 0x00000a00ff017b82 */ /* 0x000e220000000800 */
[----:B------:R-:W1:Y:S07]  /*0010*/  S2R R12, SR_CTAID.X ;  /* 0x00000000000c7919 */ /* 0x000e6e0000002500 */
[----:B------:R-:W2:Y:S01]  /*0020*/  LDC.64 R20, c[0x0][0x230] ;  /* 0x00008c00ff147b82 */ /* 0x000ea20000000a00 */
[----:B------:R-:W-:Y:S01]  /*0030*/  ULDC.64 UR6, c[0x0][0x208] ;  /* 0x0000820000067ab9 */ /* 0x000fe20000000a00 */
[----:B------:R-:W3:Y:S06]  /*0040*/  S2R R14, SR_TID.X ;  /* 0x00000000000e7919 */ /* 0x000eec0000002100 */
[----:B------:R-:W4:Y:S08]  /*0050*/  LDC.64 R26, c[0x0][0x220] ;  /* 0x00008800ff1a7b82 */ /* 0x000f300000000a00 */
[----:B------:R-:W5:Y:S08]  /*0060*/  LDC.64 R22, c[0x0][0x228] ;  /* 0x00008a00ff167b82 */ /* 0x000f700000000a00 */
[----:B------:R-:W5:Y:S01]  /*0070*/  LDC.64 R18, c[0x0][0x238] ;  /* 0x00008e00ff127b82 */ /* 0x000f620000000a00 */
[----:B-1----:R-:W-:-:S07]  /*0080*/  SHF.R.S32.HI R3, RZ, 0x1f, R12 ;  /* 0x0000001fff037819 */ /* 0x002fce000001140c */
[----:B------:R-:W1:Y:S01]  /*0090*/  LDC.64 R6, c[0x0][0x240] ;  /* 0x00009000ff067b82 */ /* 0x000e620000000a00 */
[----:B------:R-:W-:-:S04]  /*00a0*/  LEA.HI R3, R3, R12, RZ, 0x6 ;  /* 0x0000000c03037211 */ /* 0x000fc800078f30ff */
[----:B------:R-:W-:-:S03]  /*00b0*/  LOP3.LUT R3, R3, 0xffffffc0, RZ, 0xc0, !PT ;  /* 0xffffffc003037812 */ /* 0x000fc600078ec0ff */
[----:B------:R-:W1:Y:S01]  /*00c0*/  LDC.64 R4, c[0x0][0x248] ;  /* 0x00009200ff047b82 */ /* 0x000e620000000a00 */
[----:B------:R-:W-:-:S05]  /*00d0*/  IADD3 R25, -R3, R12, RZ ;  /* 0x0000000c03197210 */ /* 0x000fca0007ffe1ff */
[C---:B--2---:R-:W-:Y:S02]  /*00e0*/  IMAD.WIDE R20, R25.reuse, 0x4, R20 ;  /* 0x0000000419147825 */ /* 0x044fe400078e0214 */
[----:B------:R-:W2:Y:S04]  /*00f0*/  LDC.64 R2, c[0x0][0x210] ;  /* 0x00008400ff027b82 */ /* 0x000ea80000000a00 */
[----:B------:R-:W2:Y:S01]  /*0100*/  LDG.E.EL R20, desc[UR6][R20.64] ;  /* 0x0000000614147981 */ /* 0x000ea2000c2e1900 */
[----:B---3--:R-:W-:Y:S01]  /*0110*/  SHF.L.U32 R16, R14, 0x2, RZ ;  /* 0x000000020e107819 */ /* 0x008fe200000006ff */
[----:B----4-:R-:W-:-:S03]  /*0120*/  IMAD.WIDE R26, R25, 0x4, R26 ;  /* 0x00000004191a7825 */ /* 0x010fc600078e021a */
[----:B------:R-:W-:Y:S01]  /*0130*/  LOP3.LUT R13, R16, 0xfc, RZ, 0xc0, !PT ;  /* 0x000000fc100d7812 */ /* 0x000fe200078ec0ff */
[C---:B-----5:R-:W-:Y:S01]  /*0140*/  IMAD.WIDE R22, R25.reuse, 0x4, R22 ;  /* 0x0000000419167825 */ /* 0x060fe200078e0216 */
[----:B------:R-:W3:Y:S02]  /*0150*/  LDG.E.EL R17, desc[UR6][R26.64] ;  /* 0x000000061a117981 */ /* 0x000ee4000c2e1900 */
[----:B------:R-:W-:Y:S01]  /*0160*/  LEA R13, R12, R13, 0x8 ;  /* 0x0000000d0c0d7211 */ /* 0x000fe200078e40ff */
[----:B0-----:R-:W-:Y:S01]  /*0170*/  IMAD.WIDE R18, R25, 0x4, R18 ;  /* 0x0000000419127825 */ /* 0x001fe200078e0212 */
[----:B------:R0:W4:Y:S03]  /*0180*/  LDG.E.EL R15, desc[UR6][R22.64] ;  /* 0x00000006160f7981 */ /* 0x000126000c2e1900 */
[----:B--2---:R-:W-:Y:S02]  /*0190*/  IMAD.WIDE R2, R13, 0x4, R2 ;  /* 0x000000040d027825 */ /* 0x004fe400078e0202 */
[----:B------:R2:W5:Y:S04]  /*01a0*/  LDG.E.EL R18, desc[UR6][R18.64] ;  /* 0x0000000612127981 */ /* 0x000568000c2e1900 */
[----:B------:R-:W3:Y:S01]  /*01b0*/  LDG.E.128 R8, desc[UR6][R2.64] ;  /* 0x0000000602087981 */ /* 0x000ee2000c1e1d00 */
[----:B-1----:R-:W-:-:S04]  /*01c0*/  IMAD.WIDE R24, R25, 0x4, R6 ;  /* 0x0000000419187825 */ /* 0x002fc800078e0206 */
[----:B------:R-:W-:Y:S02]  /*01d0*/  IMAD.WIDE R4, R13, 0x4, R4 ;  /* 0x000000040d047825 */ /* 0x000fe400078e0204 */
[----:B------:R1:W5:Y:S04]  /*01e0*/  LDG.E.EL R25, desc[UR6][R24.64] ;  /* 0x0000000618197981 */ /* 0x000368000c2e1900 */
[----:B------:R-:W5:Y:S01]  /*01f0*/  LDG.E.128 R4, desc[UR6][R4.64] ;  /* 0x0000000604047981 */ /* 0x000f62000c1e1d00 */
[----:B0-----:R-:W-:Y:S01]  /*0200*/  HFMA2.MMA R22, -RZ, RZ, 1.625, 0 ;  /* 0x3e800000ff167435 */ /* 0x001fe200000001ff */
[----:B------:R-:W0:Y:S01]  /*0210*/  S2UR UR5, SR_CgaCtaId ;  /* 0x00000000000579c3 */ /* 0x000e220000008800 */
[----:B------:R-:W-:Y:S02]  /*0220*/  UMOV UR4, 0x400 ;  /* 0x0000040000047882 */ /* 0x000fe40000000000 */
[----:B0-----:R-:W-:Y:S01]  /*0230*/  UPRMT UR4, UR5, 0x654, UR4 ;  /* 0x0000065405047896 */ /* 0x001fe20008000004 */
[----:B------:R-:W-:-:S04]  /*0240*/  FADD R20, R20, 9.9999997473787516356e-06 ;  /* 0x3727c5ac14147421 */ /* 0x000fc80000000000 */
[----:B------:R-:W0:Y:S02]  /*0250*/  MUFU.SQRT R21, R20 ;  /* 0x0000001400157308 */ /* 0x000e240000002000 */
[C---:B0-----:R-:W-:Y:S02]  /*0260*/  FSETP.GT.AND P0, PT, R21.reuse, 8.50705917302346158658e+37, PT ;  /* 0x7e8000001500780b */ /* 0x041fe40003f04000 */
[----:B------:R-:W-:-:S11]  /*0270*/  FSETP.GEU.AND P1, PT, R21, 1.175494350822287508e-38, PT ;  /* 0x008000001500780b */ /* 0x000fd60003f2e000 */
[----:B------:R-:W-:-:S04]  /*0280*/  @P0 FMUL R21, R21, 0.25 ;  /* 0x3e80000015150820 */ /* 0x000fc80000400000 */
[----:B------:R-:W-:-:S06]  /*0290*/  @!P1 FMUL R21, R21, 16777216 ;  /* 0x4b80000015159820 */ /* 0x000fcc0000400000 */
[----:B------:R-:W2:Y:S01]  /*02a0*/  MUFU.RCP R21, R21 ;  /* 0x0000001500157308 */ /* 0x000ea20000001000 */
[----:B------:R-:W-:Y:S01]  /*02b0*/  FSEL R22, R22, 1, P0 ;  /* 0x3f80000016167808 */ /* 0x000fe20000000000 */
[----:B---3--:R-:W-:-:S04]  /*02c0*/  FADD R9, R9, R17 ;  /* 0x0000001109097221 */ /* 0x008fc80000000000 */
[----:B------:R-:W-:Y:S01]  /*02d0*/  @!P1 FMUL R22, R22, 16777216 ;  /* 0x4b80000016169820 */ /* 0x000fe20000400000 */
[--C-:B------:R-:W-:Y:S01]  /*02e0*/  FADD R8, R8, R17.reuse ;  /* 0x0000001108087221 */ /* 0x100fe20000000000 */
[--C-:B------:R-:W-:Y:S01]  /*02f0*/  FADD R10, R10, R17.reuse ;  /* 0x000000110a0a7221 */ /* 0x100fe20000000000 */
[----:B------:R-:W-:Y:S02]  /*0300*/  FADD R11, R11, R17 ;  /* 0x000000110b0b7221 */ /* 0x000fe40000000000 */
[----:B----4-:R-:W-:Y:S01]  /*0310*/  FADD R20, -R15, R8 ;  /* 0x000000080f147221 */ /* 0x010fe20000000100 */
[----:B--2---:R-:W-:Y:S01]  /*0320*/  FMUL R19, R21, R22 ;  /* 0x0000001615137220 */ /* 0x004fe20000400000 */
[C---:B------:R-:W-:Y:S01]  /*0330*/  FADD R22, -R15.reuse, R9 ;  /* 0x000000090f167221 */ /* 0x040fe20000000100 */
[C---:B-1----:R-:W-:Y:S01]  /*0340*/  FADD R24, -R15.reuse, R10 ;  /* 0x0000000a0f187221 */ /* 0x042fe20000000100 */
[----:B------:R-:W-:Y:S02]  /*0350*/  FADD R26, -R15, R11 ;  /* 0x0000000b0f1a7221 */ /* 0x000fe40000000100 */
[C---:B------:R-:W-:Y:S01]  /*0360*/  FMUL R22, R19.reuse, R22 ;  /* 0x0000001613167220 */ /* 0x040fe20000400000 */
[C---:B------:R-:W-:Y:S01]  /*0370*/  FMUL R20, R19.reuse, R20 ;  /* 0x0000001413147220 */ /* 0x040fe20000400000 */
[----:B------:R-:W-:-:S02]  /*0380*/  FMUL R24, R19, R24 ;  /* 0x0000001813187220 */ /* 0x000fc40000400000 */
[C-C-:B-----5:R-:W-:Y:S01]  /*0390*/  FFMA R22, R18.reuse, R22, R25.reuse ;  /* 0x0000001612167223 */ /* 0x160fe20000000019 */
[----:B------:R-:W-:Y:S01]  /*03a0*/  FMUL R26, R19, R26 ;  /* 0x0000001a131a7220 */ /* 0x000fe20000400000 */
[C-C-:B------:R-:W-:Y:S01]  /*03b0*/  FFMA R15, R18.reuse, R20, R25.reuse ;  /* 0x00000014120f7223 */ /* 0x140fe20000000019 */
[--C-:B------:R-:W-:Y:S02]  /*03c0*/  FFMA R17, R18, R24, R25.reuse ;  /* 0x0000001812117223 */ /* 0x100fe40000000019 */
[----:B------:R-:W-:Y:S01]  /*03d0*/  FSETP.GEU.AND P1, PT, R22, -R5, PT ;  /* 0x800000051600720b */ /* 0x000fe20003f2e000 */
[----:B------:R-:W-:Y:S01]  /*03e0*/  FFMA R26, R18, R26, R25 ;  /* 0x0000001a121a7223 */ /* 0x000fe20000000019 */
[----:B------:R-:W-:Y:S01]  /*03f0*/  FADD R5, R5, R22 ;  /* 0x0000001605057221 */ /* 0x000fe20000000000 */
[----:B------:R-:W-:Y:S01]  /*0400*/  FADD R18, R4, R15 ;  /* 0x0000000f04127221 */ /* 0x000fe20000000000 */
[----:B------:R-:W-:Y:S02]  /*0410*/  FSETP.GEU.AND P0, PT, R15, -R4, PT ;  /* 0x800000040f00720b */ /* 0x000fe40003f0e000 */
[----:B------:R-:W-:Y:S01]  /*0420*/  FSETP.GEU.AND P2, PT, R17, -R6, PT ;  /* 0x800000061100720b */ /* 0x000fe20003f4e000 */
[----:B------:R-:W-:Y:S01]  /*0430*/  FADD R6, R6, R17 ;  /* 0x0000001106067221 */ /* 0x000fe20000000000 */
[----:B------:R-:W-:-:S02]  /*0440*/  FSEL R4, R5, RZ, P1 ;  /* 0x000000ff05047208 */ /* 0x000fc40000800000 */
[----:B------:R-:W-:Y:S02]  /*0450*/  FSEL R5, R18, RZ, P0 ;  /* 0x000000ff12057208 */ /* 0x000fe40000000000 */
[----:B------:R-:W-:Y:S01]  /*0460*/  FSETP.GEU.AND P0, PT, R26, -R7, PT ;  /* 0x800000071a00720b */ /* 0x000fe20003f0e000 */
[----:B------:R-:W-:Y:S01]  /*0470*/  FADD R7, R7, R26 ;  /* 0x0000001a07077221 */ /* 0x000fe20000000000 */
[----:B------:R-:W-:Y:S01]  /*0480*/  FSEL R6, R6, RZ, P2 ;  /* 0x000000ff06067208 */ /* 0x000fe20001000000 */
[----:B------:R-:W-:-:S03]  /*0490*/  FADD R15, R4, R5 ;  /* 0x00000005040f7221 */ /* 0x000fc60000000000 */
[----:B------:R-:W-:Y:S01]  /*04a0*/  FSEL R7, R7, RZ, P0 ;  /* 0x000000ff07077208 */ /* 0x000fe20000000000 */
[----:B------:R-:W-:-:S04]  /*04b0*/  FADD R18, R6, R15 ;  /* 0x0000000f06127221 */ /* 0x000fc80000000000 */
[----:B------:R-:W-:-:S05]  /*04c0*/  FADD R18, R7, R18 ;  /* 0x0000001207127221 */ /* 0x000fca0000000000 */
[----:B------:R-:W0:Y:S02]  /*04d0*/  SHFL.BFLY PT, R15, R18, 0x10, 0x1f ;  /* 0x0e001f00120f7f89 */ /* 0x000e2400000e0000 */
[----:B0-----:R-:W-:-:S05]  /*04e0*/  FADD R15, R18, R15 ;  /* 0x0000000f120f7221 */ /* 0x001fca0000000000 */
[----:B------:R-:W0:Y:S02]  /*04f0*/  SHFL.BFLY PT, R20, R15, 0x8, 0x1f ;  /* 0x0d001f000f147f89 */ /* 0x000e2400000e0000 */
[----:B0-----:R-:W-:-:S05]  /*0500*/  FADD R20, R15, R20 ;  /* 0x000000140f147221 */ /* 0x001fca0000000000 */
[----:B------:R-:W0:Y:S02]  /*0510*/  SHFL.BFLY PT, R17, R20, 0x4, 0x1f ;  /* 0x0c801f0014117f89 */ /* 0x000e2400000e0000 */
[----:B0-----:R-:W-:-:S05]  /*0520*/  FADD R17, R20, R17 ;  /* 0x0000001114117221 */ /* 0x001fca0000000000 */
[----:B------:R-:W0:Y:S01]  /*0530*/  SHFL.BFLY PT, R22, R17, 0x2, 0x1f ;  /* 0x0c401f0011167f89 */ /* 0x000e2200000e0000 */
[----:B------:R-:W-:Y:S01]  /*0540*/  LOP3.LUT P0, RZ, R14, 0x1f, RZ, 0xc0, !PT ;  /* 0x0000001f0eff7812 */ /* 0x000fe2000780c0ff */
[----:B0-----:R-:W-:-:S05]  /*0550*/  FADD R22, R17, R22 ;  /* 0x0000001611167221 */ /* 0x001fca0000000000 */
[----:B------:R-:W0:Y:S01]  /*0560*/  SHFL.BFLY PT, R19, R22, 0x1, 0x1f ;  /* 0x0c201f0016137f89 */ /* 0x000e2200000e0000 */
[----:B------:R-:W-:-:S04]  /*0570*/  SHF.R.U32.HI R15, RZ, 0x3, R14 ;  /* 0x00000003ff0f7819 */ /* 0x000fc8000001160e */
[----:B------:R-:W-:Y:S02]  /*0580*/  LOP3.LUT R15, R15, 0x4, RZ, 0xc0, !PT ;  /* 0x000000040f0f7812 */ /* 0x000fe400078ec0ff */
[----:B------:R-:W-:Y:S01]  /*0590*/  ISETP.GE.AND P1, PT, R14, 0x2, PT ;  /* 0x000000020e00780c */ /* 0x000fe20003f26270 */
[----:B0-----:R-:W-:-:S05]  /*05a0*/  FADD R18, R22, R19 ;  /* 0x0000001316127221 */ /* 0x001fca0000000000 */
[----:B------:R-:W-:Y:S01]  /*05b0*/  @!P0 STS [R15+UR4], R18 ;  /* 0x000000120f008988 */ /* 0x000fe20008000804 */
[----:B------:R-:W-:Y:S06]  /*05c0*/  BAR.SYNC.DEFER_BLOCKING 0x0 ;  /* 0x0000000000007b1d */ /* 0x000fec0000010000 */
[----:B------:R-:W0:Y:S01]  /*05d0*/  @!P1 LDS R0, [R16+UR4] ;  /* 0x0000000410009984 */ /* 0x000e220008000800 */
[----:B------:R-:W-:-:S04]  /*05e0*/  LOP3.LUT R17, R14, 0x1, RZ, 0xc0, !PT ;  /* 0x000000010e117812 */ /* 0x000fc800078ec0ff */
[----:B------:R-:W-:-:S04]  /*05f0*/  ISETP.NE.U32.AND P0, PT, R17, 0x1, PT ;  /* 0x000000011100780c */ /* 0x000fc80003f05070 */
[----:B------:R-:W-:Y:S01]  /*0600*/  ISETP.LT.AND P0, PT, R14, 0x2, P0 ;  /* 0x000000020e00780c */ /* 0x000fe20000701270 */
[----:B0-----:R-:W0:Y:S02]  /*0610*/  SHFL.BFLY PT, R19, R0, 0x1, 0x1f ;  /* 0x0c201f0000137f89 */ /* 0x001e2400000e0000 */
[----:B0-----:R-:W-:Y:S01]  /*0620*/  FADD R17, R0, R19 ;  /* 0x0000001300117221 */ /* 0x001fe20000000000 */
[----:B------:R-:W-:Y:S01]  /*0630*/  FSETP.GTU.AND P3, PT, R7, RZ, PT ;  /* 0x000000ff0700720b */ /* 0x000fe20003f6c000 */
[----:B------:R-:W0:Y:S08]  /*0640*/  LDC.64 R18, c[0x0][0x218] ;  /* 0x00008600ff127b82 */ /* 0x000e300000000a00 */
[----:B------:R-:W-:Y:S01]  /*0650*/  @P0 STS [R16+UR4], R17 ;  /* 0x0000001110000988 */ /* 0x000fe20008000804 */
[----:B------:R-:W-:Y:S01]  /*0660*/  BAR.SYNC.DEFER_BLOCKING 0x0 ;  /* 0x0000000000007b1d */ /* 0x000fe20000010000 */
[----:B------:R-:W-:-:S02]  /*0670*/  FSETP.GTU.AND P2, PT, R6, RZ, PT ;  /* 0x000000ff0600720b */ /* 0x000fc40003f4c000 */
[----:B------:R-:W-:Y:S02]  /*0680*/  FSETP.GTU.AND P1, PT, R4, RZ, PT ;  /* 0x000000ff0400720b */ /* 0x000fe40003f2c000 */
[----:B------:R-:W-:Y:S02]  /*0690*/  FSETP.GTU.AND P0, PT, R5, RZ, PT ;  /* 0x000000ff0500720b */ /* 0x000fe40003f0c000 */
[----:B------:R-:W-:Y:S02]  /*06a0*/  SEL R0, RZ, 0x1, P3 ;  /* 0x00000001ff007807 */ /* 0x000fe40001800000 */
[----:B------:R-:W-:Y:S02]  /*06b0*/  SEL R5, RZ, 0x1, P2 ;  /* 0x00000001ff057807 */ /* 0x000fe40001000000 */
[----:B------:R-:W-:Y:S02]  /*06c0*/  SEL R6, RZ, 0x1, P1 ;  /* 0x00000001ff067807 */ /* 0x000fe40000800000 */
[----:B------:R-:W-:-:S02]  /*06d0*/  SEL R7, RZ, 0x1, P0 ;  /* 0x00000001ff077807 */ /* 0x000fc40000000000 */
[----:B------:R-:W-:Y:S02]  /*06e0*/  PRMT R0, R5, 0x3340, R0 ;  /* 0x0000334005007816 */ /* 0x000fe40000000000 */
[----:B------:R-:W-:Y:S01]  /*06f0*/  PRMT R7, R7, 0x3340, R6 ;  /* 0x0000334007077816 */ /* 0x000fe20000000006 */
[----:B------:R-:W1:Y:S01]  /*0700*/  LDS R20, [UR4] ;  /* 0x00000004ff147984 */ /* 0x000e620008000800 */
[----:B------:R-:W-:Y:S02]  /*0710*/  ULDC.64 UR4, c[0x0][0x250] ;  /* 0x0000940000047ab9 */ /* 0x000fe40000000a00 */
[----:B------:R-:W-:Y:S02]  /*0720*/  IADD3 R4, P1, R13, UR4, RZ ;  /* 0x000000040d047c10 */ /* 0x000fe4000ff3e0ff */
[----:B------:R-:W-:Y:S02]  /*0730*/  PRMT R7, R7, 0x5410, R0 ;  /* 0x0000541007077816 */ /* 0x000fe40000000000 */
[----:B------:R-:W-:Y:S01]  /*0740*/  LEA.HI.X.SX32 R5, R13, UR5, 0x1, P1 ;  /* 0x000000050d057c11 */ /* 0x000fe200088f0eff */
[----:B------:R2:W-:Y:S04]  /*0750*/  STG.E.128 desc[UR6][R2.64], R8 ;  /* 0x0000000802007986 */ /* 0x0005e8000c101d06 */
[----:B------:R2:W-:Y:S01]  /*0760*/  STG.E desc[UR6][R4.64], R7 ;  /* 0x0000000704007986 */ /* 0x0005e2000c101906 */
[----:B------:R-:W-:Y:S01]  /*0770*/  BAR.SYNC.DEFER_BLOCKING 0x0 ;  /* 0x0000000000007b1d */ /* 0x000fe20000010000 */
[----:B------:R-:W-:Y:S01]  /*0780*/  LOP3.LUT P0, RZ, R14, 0x3f, RZ, 0xc0, !PT ;  /* 0x0000003f0eff7812 */ /* 0x000fe2000780c0ff */
[----:B0-----:R-:W-:-:S04]  /*0790*/  IMAD.WIDE R18, R12, 0x4, R18 ;  /* 0x000000040c127825 */ /* 0x001fc800078e0212 */
[----:B-1----:R-:W-:-:S08]  /*07a0*/  FADD R20, RZ, R20 ;  /* 0x00000014ff147221 */ /* 0x002fd00000000000 */
[----:B--2---:R-:W-:Y:S05]  /*07b0*/  @P0 EXIT ;  /* 0x000000000000094d */ /* 0x004fea0003800000 */
[----:B------:R-:W-:-:S05]  /*07c0*/  FMUL R3, R20, 0.00390625 ;  /* 0x3b80000014037820 */ /* 0x000fca0000400000 */
[----:B------:R-:W-:Y:S01]  /*07d0*/  STG.E desc[UR6][R18.64], R3 ;  /* 0x0000000312007986 */ /* 0x000fe2000c101906 */
[----:B------:R-:W-:Y:S05]  /*07e0*/  EXIT ;  /* 0x000000000000794d */ /* 0x000fea0003800000 */
.L_x_0:
[----:B------:R-:W-:-:S00]  /*07f0*/  BRA `(.L_x_0) ;  /* 0xfffffffc00fc7947 */ /* 0x000fc0000383ffff */
[----:B------:R-:W-:-:S00]  /*0800*/  NOP ;  /* 0x0000000000007918 */ /* 0x000fc00000000000 */
[----:B------:R-:W-:-:S00]  /*0810*/  NOP ;  /* 0x0000000000007918 */ /* 0x000fc00000000000 */
[----:B------:R-:W-:-:S00]  /*0820*/  NOP ;  /* 0x0000000000007918 */ /* 0x000fc00000000000 */
[----:B------:R-:W-:-:S00]  /*0830*/  NOP ;  /* 0x0000000000007918 */ /* 0x000fc00000000000 */
[----:B------:R-:W-:-:S00]  /*0840*/  NOP ;  /* 0x0000000000007918 */ /* 0x000fc00000000000 */
[----:B------:R-:W-:-:S00]  /*0850*/  NOP ;  /* 0x0000000000007918 */ /* 0x000fc00000000000 */
[----:B------:R-:W-:-:S00]  /*0860*/  NOP ;  /* 0x0000000000007918 */ /* 0x000fc00000000000 */
[----:B------:R-:W-:-:S00]  /*0870*/  NOP ;  /* 0x0000000000007918 */ /* 0x000fc00000000000 */
.L_x_1:


//--------------------- .nv.global.init           --------------------------
	.section	.nv.global.init,"aw",@progbits
.nv.global.init:
	.type		_$_str,@object
	.size		_$_str,(_$_str_$_2 - _$_str)
_$_str:
        /*0000*/ 	.byte	0x5f, 0x5f, 0x43, 0x55, 0x44, 0x41, 0x5f, 0x46, 0x54, 0x5a, 0x00
	.type		_$_str_$_2,@object
	.size		_$_str_$_2,(.L_1 - _$_str_$_2)
_$_str_$_2:
        /*000b*/ 	.byte	0x5f, 0x5f, 0x43, 0x55, 0x44, 0x41, 0x5f, 0x50, 0x52, 0x45, 0x43, 0x5f, 0x53, 0x51, 0x52, 0x54
        /*001b*/ 	.byte	0x00
.L_1:


//--------------------- .nv.shared.triton_per_fused__native_batch_norm_legit_no_training_add_convolution_mean_relu_threshold_backward_7 --------------------------
	.section	.nv.shared.triton_per_fused__native_batch_norm_legit_no_training_add_convolution_mean_relu_threshold_backward_7,"aw",@nobits
	.sectionflags	@""
	.align	16
	.zero		1024


//--------------------- .nv.constant0.triton_per_fused__native_batch_norm_legit_no_training_add_convolution_mean_relu_threshold_backward_7 --------------------------
	.section	.nv.constant0.triton_per_fused__native_batch_norm_legit_no_training_add_convolution_mean_relu_threshold_backward_7,"a",@progbits
	.sectionflags	@""
	.align	4
.nv.constant0.triton_per_fused__native_batch_norm_legit_no_training_add_convolution_mean_relu_threshold_backward_7:
	.zero		608
